	.headerflags	@"EF_CUDA_TEXMODE_UNIFIED EF_CUDA_64BIT_ADDRESS EF_CUDA_ACCELERATORS EF_CUDA_SM90 EF_CUDA_VIRTUAL_SM(EF_CUDA_SM90)"
	.elftype	@"ET_EXEC"


//--------------------- .nv.info                  --------------------------
	.section	.nv.info,"",@"SHT_CUDA_INFO"
	.align	4


	//----- nvinfo : EIATTR_REGCOUNT
	.align		4
        /*0000*/ 	.byte	0x04, 0x2f
        /*0002*/ 	.short	(.L_3 - .L_2)
	.align		4
.L_2:
        /*0004*/ 	.word	index@(triton_poi_fused_cat_17)
        /*0008*/ 	.word	0x0000001c


	//----- nvinfo : EIATTR_MIN_STACK_SIZE
	.align		4
.L_3:
        /*000c*/ 	.byte	0x04, 0x12
        /*000e*/ 	.short	(.L_5 - .L_4)
	.align		4
.L_4:
        /*0010*/ 	.word	index@(triton_poi_fused_cat_17)
        /*0014*/ 	.word	0x00000000


	//----- nvinfo : EIATTR_FRAME_SIZE
	.align		4
.L_5:
        /*0018*/ 	.byte	0x04, 0x11
        /*001a*/ 	.short	(.L_7 - .L_6)
	.align		4
.L_6:
        /*001c*/ 	.word	index@(triton_poi_fused_cat_17)
        /*0020*/ 	.word	0x00000000


	//----- nvinfo : EIATTR_MIN_STACK_SIZE
	.align		4
.L_7:
        /*0024*/ 	.byte	0x04, 0x12
        /*0026*/ 	.short	(.L_9 - .L_8)
	.align		4
.L_8:
        /*0028*/ 	.word	index@(triton_poi_fused_cat_17)
        /*002c*/ 	.word	0x00000000
.L_9:


//--------------------- .nv.info.triton_poi_fused_cat_17 --------------------------
	.section	.nv.info.triton_poi_fused_cat_17,"",@"SHT_CUDA_INFO"
	.sectionflags	@""
	.align	4


	//----- nvinfo : EIATTR_CUDA_API_VERSION
	.align		4
        /*0000*/ 	.byte	0x04, 0x37
        /*0002*/ 	.short	(.L_11 - .L_10)
.L_10:
        /*0004*/ 	.word	0x0000007c


	//----- nvinfo : EIATTR_KPARAM_INFO
	.align		4
.L_11:
        /*0008*/ 	.byte	0x04, 0x17
        /*000a*/ 	.short	(.L_13 - .L_12)
.L_12:
        /*000c*/ 	.word	0x00000000
        /*0010*/ 	.short	0x0002
        /*0012*/ 	.short	0x0010
        /*0014*/ 	.byte	0x00, 0xf0, 0x11, 0x00


	//----- nvinfo : EIATTR_KPARAM_INFO
	.align		4
.L_13:
        /*0018*/ 	.byte	0x04, 0x17
        /*001a*/ 	.short	(.L_15 - .L_14)
.L_14:
        /*001c*/ 	.word	0x00000000
        /*0020*/ 	.short	0x0001
        /*0022*/ 	.short	0x0008
        /*0024*/ 	.byte	0x00, 0xf4, 0x21, 0x00


	//----- nvinfo : EIATTR_KPARAM_INFO
	.align		4
.L_15:
        /*0028*/ 	.byte	0x04, 0x17
        /*002a*/ 	.short	(.L_17 - .L_16)
.L_16:
        /*002c*/ 	.word	0x00000000
        /*0030*/ 	.short	0x0000
        /*0032*/ 	.short	0x0000
        /*0034*/ 	.byte	0x00, 0xf4, 0x21, 0x00


	//----- nvinfo : EIATTR_SPARSE_MMA_MASK
	.align		4
.L_17:
        /*0038*/ 	.byte	0x03, 0x50
        /*003a*/ 	.short	0x0000


	//----- nvinfo : EIATTR_MAXREG_COUNT
	.align		4
        /*003c*/ 	.byte	0x03, 0x1b
        /*003e*/ 	.short	0x00ff


	//----- nvinfo : EIATTR_EXIT_INSTR_OFFSETS
	.align		4
        /*0040*/ 	.byte	0x04, 0x1c
        /*0042*/ 	.short	(.L_19 - .L_18)


	//   ....[0]....
.L_18:
        /*0044*/ 	.word	0x00000b40


	//   ....[1]....
        /*0048*/ 	.word	0x00000b60


	//----- nvinfo : EIATTR_REQNTID
	.align		4
.L_19:
        /*004c*/ 	.byte	0x04, 0x10
        /*004e*/ 	.short	(.L_21 - .L_20)
.L_20:
        /*0050*/ 	.word	0x00000080
        /*0054*/ 	.word	0x00000001
        /*0058*/ 	.word	0x00000001


	//----- nvinfo : EIATTR_CBANK_PARAM_SIZE
	.align		4
.L_21:
        /*005c*/ 	.byte	0x03, 0x19
        /*005e*/ 	.short	0x0014


	//----- nvinfo : EIATTR_PARAM_CBANK
	.align		4
        /*0060*/ 	.byte	0x04, 0x0a
        /*0062*/ 	.short	(.L_23 - .L_22)
	.align		4
.L_22:
        /*0064*/ 	.word	index@(.nv.constant0.triton_poi_fused_cat_17)
        /*0068*/ 	.short	0x0210
        /*006a*/ 	.short	0x0014


	//----- nvinfo : EIATTR_SW_WAR
	.align		4
.L_23:
        /*006c*/ 	.byte	0x04, 0x36
        /*006e*/ 	.short	(.L_25 - .L_24)
.L_24:
        /*0070*/ 	.word	0x00000008
.L_25:


//--------------------- .nv.callgraph             --------------------------
	.section	.nv.callgraph,"",@"SHT_CUDA_CALLGRAPH"
	.align	4
	.sectionentsize	8
	.align		4
        /*0000*/ 	.word	0x00000000
	.align		4
        /*0004*/ 	.word	0xffffffff
	.align		4
        /*0008*/ 	.word	0x00000000
	.align		4
        /*000c*/ 	.word	0xfffffffe
	.align		4
        /*0010*/ 	.word	0x00000000
	.align		4
        /*0014*/ 	.word	0xfffffffd
	.align		4
        /*0018*/ 	.word	0x00000000
	.align		4
        /*001c*/ 	.word	0xfffffffc


//--------------------- .nv.constant4             --------------------------
	.section	.nv.constant4,"a",@progbits
	.align	8
	.align		8
.nv.constant4:
        /*0000*/ 	.dword	_$_str
	.align		8
        /*0008*/ 	.dword	_$_str_$_2


//--------------------- .text.triton_poi_fused_cat_17 --------------------------
	.section	.text.triton_poi_fused_cat_17,"ax",@progbits
	.align	128
        .global         triton_poi_fused_cat_17
        .type           triton_poi_fused_cat_17,@function
        .size           triton_poi_fused_cat_17,(.L_x_1 - triton_poi_fused_cat_17)
        .other          triton_poi_fused_cat_17,@"STO_CUDA_ENTRY STV_DEFAULT"
triton_poi_fused_cat_17:
.text.triton_poi_fused_cat_17:
[----:B------:R-:W0:Y:S01]  /*0000*/  LDC R1, c[0x0][0x28] ;  /* 0x00000a00ff017b82 */ /* 0x000e220000000800 */
[----:B------:R-:W1:Y:S07]  /*0010*/  S2R R0, SR_TID.X ;  /* 0x0000000000007919 */ /* 0x000e6e0000002100 */
[----:B------:R-:W2:Y:S01]  /*0020*/  LDC.64 R18, c[0x0][0x210] ;  /* 0x00008400ff127b82 */ /* 0x000ea20000000a00 */
[----:B------:R-:W-:Y:S01]  /*0030*/  IMAD.MOV.U32 R10, RZ, RZ, RZ ;  /* 0x000000ffff0a7224 */ /* 0x000fe200078e00ff */
[----:B------:R-:W-:Y:S01]  /*0040*/  ULDC.64 UR4, c[0x0][0x208] ;  /* 0x0000820000047ab9 */ /* 0x000fe20000000a00 */
[----:B------:R-:W3:Y:S01]  /*0050*/  S2R R3, SR_CTAID.X ;  /* 0x0000000000037919 */ /* 0x000ee20000002500 */
[----:B-1----:R-:W-:-:S05]  /*0060*/  IMAD.SHL.U32 R0, R0, 0x4, RZ ;  /* 0x0000000400007824 */ /* 0x002fca00078e00ff */
[----:B------:R-:W-:-:S05]  /*0070*/  LOP3.LUT R0, R0, 0x1fc, RZ, 0xc0, !PT ;  /* 0x000001fc00007812 */ /* 0x000fca00078ec0ff */
[----:B---3--:R-:W-:-:S04]  /*0080*/  IMAD R3, R3, 0x200, R0 ;  /* 0x0000020003037824 */ /* 0x008fc800078e0200 */
[C---:B------:R-:W-:Y:S01]  /*0090*/  VIADD R4, R3.reuse, 0x1 ;  /* 0x0000000103047836 */ /* 0x040fe20000000000 */
[C---:B------:R-:W-:Y:S01]  /*00a0*/  ISETP.GE.AND P0, PT, R3.reuse, 0xcd30, PT ;  /* 0x0000cd300300780c */ /* 0x040fe20003f06270 */
[----:B------:R-:W-:-:S04]  /*00b0*/  IMAD.HI R23, R3, 0x13f654af, RZ ;  /* 0x13f654af03177827 */ /* 0x000fc800078e02ff */
[----:B------:R-:W-:-:S05]  /*00c0*/  IMAD.HI R5, R4, 0x7a44c6b, RZ ;  /* 0x07a44c6b04057827 */ /* 0x000fca00078e02ff */
[----:B------:R-:W-:-:S04]  /*00d0*/  SHF.R.S32.HI R0, RZ, 0x1, R5 ;  /* 0x00000001ff007819 */ /* 0x000fc80000011405 */
[----:B------:R-:W-:Y:S02]  /*00e0*/  LEA.HI R5, R5, R0, RZ, 0x1 ;  /* 0x0000000005057211 */ /* 0x000fe400078f08ff */
[----:B------:R-:W-:-:S03]  /*00f0*/  SHF.R.U32.HI R0, RZ, 0x1f, R23 ;  /* 0x0000001fff007819 */ /* 0x000fc60000011617 */
[----:B------:R-:W-:Y:S01]  /*0100*/  IMAD R6, R5, -0x43, R4 ;  /* 0xffffffbd05067824 */ /* 0x000fe200078e0204 */
[----:B------:R-:W-:-:S04]  /*0110*/  LEA.HI.SX32 R23, R23, R0, 0x16 ;  /* 0x0000000017177211 */ /* 0x000fc800078fb2ff */
[----:B------:R-:W-:Y:S02]  /*0120*/  ISETP.LT.AND P5, PT, R6, 0x40, !P0 ;  /* 0x000000400600780c */ /* 0x000fe400047a1270 */
[----:B------:R-:W-:-:S05]  /*0130*/  LEA R13, R23, R6, 0x6 ;  /* 0x00000006170d7211 */ /* 0x000fca00078e30ff */
[----:B--2---:R-:W-:-:S06]  /*0140*/  IMAD.WIDE R12, R13, 0x4, R18 ;  /* 0x000000040d0c7825 */ /* 0x004fcc00078e0212 */
[----:B------:R1:W2:Y:S01]  /*0150*/  @P5 LDG.E.EL R10, desc[UR4][R12.64] ;  /* 0x000000040c0a5981 */ /* 0x0002a2000c2e1900 */
[----:B------:R-:W-:Y:S01]  /*0160*/  IMAD.HI R8, R3, 0x7a44c6b, RZ ;  /* 0x07a44c6b03087827 */ /* 0x000fe200078e02ff */
[----:B------:R-:W-:-:S03]  /*0170*/  HFMA2.MMA R17, -RZ, RZ, 0, 0 ;  /* 0x00000000ff117435 */ /* 0x000fc600000001ff */
[----:B------:R-:W-:Y:S01]  /*0180*/  VIADD R11, R3, 0x3 ;  /* 0x00000003030b7836 */ /* 0x000fe20000000000 */
[----:B------:R-:W-:-:S03]  /*0190*/  SHF.R.S32.HI R9, RZ, 0x1, R8 ;  /* 0x00000001ff097819 */ /* 0x000fc60000011408 */
[----:B------:R-:W-:Y:S01]  /*01a0*/  IMAD.HI R7, R11, 0x7a44c6b, RZ ;  /* 0x07a44c6b0b077827 */ /* 0x000fe200078e02ff */
[----:B------:R-:W-:-:S04]  /*01b0*/  LEA.HI R9, R8, R9, RZ, 0x1 ;  /* 0x0000000908097211 */ /* 0x000fc800078f08ff */
[----:B------:R-:W-:Y:S01]  /*01c0*/  SHF.R.S32.HI R0, RZ, 0x1, R7 ;  /* 0x00000001ff007819 */ /* 0x000fe20000011407 */
[----:B------:R-:W-:-:S03]  /*01d0*/  IMAD R15, R9, -0x43, R3 ;  /* 0xffffffbd090f7824 */ /* 0x000fc600078e0203 */
[----:B------:R-:W-:Y:S01]  /*01e0*/  LEA.HI R7, R7, R0, RZ, 0x1 ;  /* 0x0000000007077211 */ /* 0x000fe200078f08ff */
[----:B------:R-:W-:Y:S01]  /*01f0*/  IMAD R25, R23, 0x40, R15 ;  /* 0x0000004017197824 */ /* 0x000fe200078e020f */
[----:B------:R-:W-:-:S03]  /*0200*/  ISETP.GE.AND P1, PT, R15, 0x40, PT ;  /* 0x000000400f00780c */ /* 0x000fc60003f26270 */
[----:B------:R-:W-:Y:S01]  /*0210*/  IMAD.WIDE R24, R25, 0x4, R18 ;  /* 0x0000000419187825 */ /* 0x000fe200078e0212 */
[----:B------:R-:W-:-:S03]  /*0220*/  ISETP.LT.AND P6, PT, R3, 0xcd30, !P1 ;  /* 0x0000cd300300780c */ /* 0x000fc60004fc1270 */
[----:B------:R-:W-:Y:S02]  /*0230*/  IMAD R0, R7, -0x43, R11 ;  /* 0xffffffbd07007824 */ /* 0x000fe400078e020b */
[----:B------:R-:W-:-:S04]  /*0240*/  VIADD R11, R3, 0x2 ;  /* 0x00000002030b7836 */ /* 0x000fc80000000000 */
[----:B-1----:R-:W-:-:S04]  /*0250*/  IMAD.HI R12, R11, 0x7a44c6b, RZ ;  /* 0x07a44c6b0b0c7827 */ /* 0x002fc800078e02ff */
[----:B------:R-:W3:Y:S01]  /*0260*/  @P6 LDG.E.EL R17, desc[UR4][R24.64] ;  /* 0x0000000418116981 */ /* 0x000ee2000c2e1900 */
[----:B------:R-:W-:Y:S01]  /*0270*/  ISETP.LT.AND P2, PT, R0, 0x40, !P0 ;  /* 0x000000400000780c */ /* 0x000fe20004741270 */
[----:B------:R-:W-:Y:S01]  /*0280*/  IMAD R21, R23, 0x40, R0 ;  /* 0x0000004017157824 */ /* 0x000fe200078e0200 */
[----:B------:R-:W-:Y:S01]  /*0290*/  SHF.R.S32.HI R13, RZ, 0x1, R12 ;  /* 0x00000001ff0d7819 */ /* 0x000fe2000001140c */
[----:B------:R-:W-:Y:S02]  /*02a0*/  IMAD.MOV.U32 R14, RZ, RZ, RZ ;  /* 0x000000ffff0e7224 */ /* 0x000fe400078e00ff */
[----:B------:R-:W-:Y:S01]  /*02b0*/  IMAD.WIDE R20, R21, 0x4, R18 ;  /* 0x0000000415147825 */ /* 0x000fe200078e0212 */
[----:B------:R-:W-:-:S05]  /*02c0*/  LEA.HI R13, R12, R13, RZ, 0x1 ;  /* 0x0000000d0c0d7211 */ /* 0x000fca00078f08ff */
[----:B------:R-:W-:Y:S02]  /*02d0*/  IMAD R16, R13, -0x43, R11 ;  /* 0xffffffbd0d107824 */ /* 0x000fe400078e020b */
[----:B------:R1:W4:Y:S01]  /*02e0*/  @P2 LDG.E.EL R14, desc[UR4][R20.64] ;  /* 0x00000004140e2981 */ /* 0x000322000c2e1900 */
[----:B------:R-:W-:Y:S02]  /*02f0*/  IMAD.MOV.U32 R22, RZ, RZ, RZ ;  /* 0x000000ffff167224 */ /* 0x000fe400078e00ff */
[----:B------:R-:W-:Y:S02]  /*0300*/  ISETP.LT.AND P3, PT, R16, 0x40, !P0 ;  /* 0x000000401000780c */ /* 0x000fe40004761270 */
[----:B------:R-:W-:-:S05]  /*0310*/  LEA R23, R23, R16, 0x6 ;  /* 0x0000001017177211 */ /* 0x000fca00078e30ff */
[----:B------:R-:W-:-:S06]  /*0320*/  IMAD.WIDE R18, R23, 0x4, R18 ;  /* 0x0000000417127825 */ /* 0x000fcc00078e0212 */
[----:B------:R5:W4:Y:S01]  /*0330*/  @P3 LDG.E.EL R22, desc[UR4][R18.64] ;  /* 0x0000000412163981 */ /* 0x000b22000c2e1900 */
[----:B------:R-:W-:Y:S01]  /*0340*/  IMAD.MOV.U32 R2, RZ, RZ, RZ ;  /* 0x000000ffff027224 */ /* 0x000fe200078e00ff */
[----:B------:R-:W-:Y:S01]  /*0350*/  MOV R4, RZ ;  /* 0x000000ff00047202 */ /* 0x000fe20000000f00 */
[----:B-1----:R-:W-:Y:S01]  /*0360*/  IMAD.MOV.U32 R20, RZ, RZ, RZ ;  /* 0x000000ffff147224 */ /* 0x002fe200078e00ff */
[----:B------:R-:W-:Y:S01]  /*0370*/  ISETP.LT.AND P4, PT, R6, 0x40, PT ;  /* 0x000000400600780c */ /* 0x000fe20003f81270 */
[----:B------:R-:W-:-:S03]  /*0380*/  IMAD.HI R2, R3, -0x7443af37, R2 ;  /* 0x8bbc50c903027827 */ /* 0x000fc600078e0202 */
[----:B------:R-:W-:Y:S01]  /*0390*/  SEL R8, RZ, 0x3f800000, !P4 ;  /* 0x3f800000ff087807 */ /* 0x000fe20006000000 */
[----:B------:R-:W-:Y:S01]  /*03a0*/  IMAD.HI R4, R5, -0x6db6db6d, R4 ;  /* 0x9249249305047827 */ /* 0x000fe200078e0204 */
[----:B------:R-:W-:Y:S02]  /*03b0*/  SHF.R.U32.HI R23, RZ, 0x1f, R2 ;  /* 0x0000001fff177819 */ /* 0x000fe40000011602 */
[----:B------:R-:W-:Y:S02]  /*03c0*/  FSETP.GEU.AND P4, PT, R8, 1.175494350822287508e-38, PT ;  /* 0x008000000800780b */ /* 0x000fe40003f8e000 */
[----:B------:R-:W-:Y:S02]  /*03d0*/  LEA.HI.SX32 R21, R2, R23, 0x17 ;  /* 0x0000001702157211 */ /* 0x000fe400078fbaff */
[----:B------:R-:W-:-:S03]  /*03e0*/  SHF.R.U32.HI R23, RZ, 0x1f, R4 ;  /* 0x0000001fff177819 */ /* 0x000fc60000011604 */
[----:B------:R-:W-:Y:S01]  /*03f0*/  IMAD.HI R2, R21, -0x6db6db6d, R20 ;  /* 0x9249249315027827 */ /* 0x000fe200078e0214 */
[----:B------:R-:W-:-:S04]  /*0400*/  LEA.HI.SX32 R23, R4, R23, 0x1d ;  /* 0x0000001704177211 */ /* 0x000fc800078feaff */
[----:B0----5:R-:W-:Y:S01]  /*0410*/  SHF.R.U32.HI R19, RZ, 0x1f, R2 ;  /* 0x0000001fff137819 */ /* 0x021fe20000011602 */
[----:B------:R-:W-:Y:S02]  /*0420*/  IMAD R23, R23, -0xe, R5 ;  /* 0xfffffff217177824 */ /* 0x000fe400078e0205 */
[----:B------:R-:W-:Y:S01]  /*0430*/  @!P4 FMUL R8, R8, 16777216 ;  /* 0x4b8000000808c820 */ /* 0x000fe20000400000 */
[----:B------:R-:W-:Y:S01]  /*0440*/  LEA.HI.SX32 R19, R2, R19, 0x1d ;  /* 0x0000001302137211 */ /* 0x000fe200078feaff */
[----:B------:R-:W-:Y:S01]  /*0450*/  HFMA2.MMA R2, -RZ, RZ, 2, 0 ;  /* 0x40000000ff027435 */ /* 0x000fe200000001ff */
[----:B------:R-:W-:Y:S01]  /*0460*/  I2FP.F32.S32 R23, R23 ;  /* 0x0000001700177245 */ /* 0x000fe20000201400 */
[----:B------:R0:W1:Y:S02]  /*0470*/  MUFU.RCP R5, R8 ;  /* 0x0000000800057308 */ /* 0x0000640000001000 */
[----:B------:R-:W-:Y:S02]  /*0480*/  IMAD R19, R19, -0xe, R21 ;  /* 0xfffffff213137824 */ /* 0x000fe400078e0215 */
[----:B------:R-:W-:-:S03]  /*0490*/  FMUL R23, R23, 0.076923079788684844971 ;  /* 0x3d9d89d917177820 */ /* 0x000fc60000400000 */
[----:B------:R-:W-:Y:S01]  /*04a0*/  I2FP.F32.S32 R19, R19 ;  /* 0x0000001300137245 */ /* 0x000fe20000201400 */
[----:B0-----:R-:W-:-:S04]  /*04b0*/  IMAD.MOV.U32 R8, RZ, RZ, RZ ;  /* 0x000000ffff087224 */ /* 0x001fc800078e00ff */
[----:B------:R-:W-:Y:S01]  /*04c0*/  FMUL R21, R19, 0.076923079788684844971 ;  /* 0x3d9d89d913157820 */ /* 0x000fe20000400000 */
[----:B------:R-:W-:-:S04]  /*04d0*/  IMAD.HI R12, R9, -0x6db6db6d, R8 ;  /* 0x92492493090c7827 */ /* 0x000fc800078e0208 */
[-C--:B------:R-:W-:Y:S01]  /*04e0*/  FFMA R8, R23, R2.reuse, -1 ;  /* 0xbf80000017087423 */ /* 0x080fe20000000002 */
[----:B------:R-:W-:Y:S01]  /*04f0*/  FFMA R4, R21, R2, -1 ;  /* 0xbf80000015047423 */ /* 0x000fe20000000002 */
[----:B------:R-:W-:-:S03]  /*0500*/  SHF.R.U32.HI R19, RZ, 0x1f, R12 ;  /* 0x0000001fff137819 */ /* 0x000fc6000001160c */
[----:B------:R-:W-:Y:S01]  /*0510*/  FADD R18, R4, -0.5 ;  /* 0xbf00000004127421 */ /* 0x000fe20000000000 */
[----:B------:R-:W-:Y:S01]  /*0520*/  LEA.HI.SX32 R19, R12, R19, 0x1d ;  /* 0x000000130c137211 */ /* 0x000fe200078feaff */
[----:B------:R-:W-:Y:S02]  /*0530*/  IMAD.MOV.U32 R12, RZ, RZ, RZ ;  /* 0x000000ffff0c7224 */ /* 0x000fe400078e00ff */
[----:B------:R-:W-:Y:S02]  /*0540*/  FMUL R18, R18, R18 ;  /* 0x0000001212127220 */ /* 0x000fe40000400000 */
[----:B------:R-:W-:Y:S02]  /*0550*/  IMAD R19, R19, -0xe, R9 ;  /* 0xfffffff213137824 */ /* 0x000fe400078e0209 */
[----:B------:R-:W-:Y:S01]  /*0560*/  FADD R9, R8, -0.5 ;  /* 0xbf00000008097421 */ /* 0x000fe20000000000 */
[----:B------:R-:W-:-:S04]  /*0570*/  IMAD.HI R12, R13, -0x6db6db6d, R12 ;  /* 0x924924930d0c7827 */ /* 0x000fc800078e020c */
[----:B------:R-:W-:Y:S01]  /*0580*/  FFMA R9, R9, R9, R18 ;  /* 0x0000000909097223 */ /* 0x000fe20000000012 */
[----:B------:R-:W-:-:S05]  /*0590*/  I2FP.F32.S32 R19, R19 ;  /* 0x0000001300137245 */ /* 0x000fca0000201400 */
[----:B------:R-:W-:-:S04]  /*05a0*/  FMUL R19, R19, 0.076923079788684844971 ;  /* 0x3d9d89d913137820 */ /* 0x000fc80000400000 */
[----:B------:R-:W-:Y:S01]  /*05b0*/  FFMA R19, R19, R2, -1 ;  /* 0xbf80000013137423 */ /* 0x000fe20000000002 */
[----:B--2---:R-:W-:Y:S02]  /*05c0*/  SEL R10, R10, RZ, P5 ;  /* 0x000000ff0a0a7207 */ /* 0x004fe40002800000 */
[----:B------:R-:W-:-:S03]  /*05d0*/  ISETP.GE.AND P5, PT, R6, 0x40, PT ;  /* 0x000000400600780c */ /* 0x000fc60003fa6270 */
[----:B------:R-:W-:Y:S01]  /*05e0*/  @!P4 FMUL R10, R10, 16777216 ;  /* 0x4b8000000a0ac820 */ /* 0x000fe20000400000 */
[----:B------:R-:W-:-:S03]  /*05f0*/  ISETP.NE.AND P4, PT, R6, 0x41, PT ;  /* 0x000000410600780c */ /* 0x000fc60003f85270 */
[----:B-1----:R-:W-:Y:S01]  /*0600*/  FMUL R5, R5, R10 ;  /* 0x0000000a05057220 */ /* 0x002fe20000400000 */
[----:B------:R-:W-:Y:S01]  /*0610*/  FSEL R21, R8, RZ, !P4 ;  /* 0x000000ff08157208 */ /* 0x000fe20006000000 */
[----:B------:R-:W-:Y:S01]  /*0620*/  IMAD.MOV.U32 R10, RZ, RZ, RZ ;  /* 0x000000ffff0a7224 */ /* 0x000fe200078e00ff */
[----:B------:R-:W-:-:S03]  /*0630*/  ISETP.NE.AND P4, PT, R6, 0x40, PT ;  /* 0x000000400600780c */ /* 0x000fc60003f85270 */
[----:B------:R-:W-:Y:S01]  /*0640*/  IMAD.HI R8, R11, -0x7443af37, R10 ;  /* 0x8bbc50c90b087827 */ /* 0x000fe200078e020a */
[----:B------:R-:W-:Y:S02]  /*0650*/  @P5 FSEL R5, R4, R21, !P4 ;  /* 0x0000001504055208 */ /* 0x000fe40006000000 */
[----:B------:R-:W-:Y:S02]  /*0660*/  ISETP.GE.AND P5, PT, R6, 0x42, PT ;  /* 0x000000420600780c */ /* 0x000fe40003fa6270 */
[----:B------:R-:W-:Y:S02]  /*0670*/  ISETP.NE.AND P4, PT, R15, 0x40, PT ;  /* 0x000000400f00780c */ /* 0x000fe40003f85270 */
[----:B------:R-:W-:Y:S02]  /*0680*/  MOV R6, RZ ;  /* 0x000000ff00067202 */ /* 0x000fe40000000f00 */
[----:B------:R-:W-:-:S03]  /*0690*/  SHF.R.U32.HI R21, RZ, 0x1f, R12 ;  /* 0x0000001fff157819 */ /* 0x000fc6000001160c */
[----:B------:R-:W-:Y:S01]  /*06a0*/  IMAD.HI R11, R7, -0x6db6db6d, R6 ;  /* 0x92492493070b7827 */ /* 0x000fe200078e0206 */
[----:B------:R-:W-:-:S03]  /*06b0*/  LEA.HI.SX32 R12, R12, R21, 0x1d ;  /* 0x000000150c0c7211 */ /* 0x000fc600078feaff */
[----:B------:R-:W-:Y:S01]  /*06c0*/  FADD R21, R19, -0.5 ;  /* 0xbf00000013157421 */ /* 0x000fe20000000000 */
[----:B------:R0:W-:Y:S01]  /*06d0*/  @P5 MUFU.SQRT R5, R9 ;  /* 0x0000000900055308 */ /* 0x0001e20000002000 */
[----:B------:R-:W-:Y:S01]  /*06e0*/  ISETP.LT.AND P5, PT, R15, 0x40, PT ;  /* 0x000000400f00780c */ /* 0x000fe20003fa1270 */
[----:B------:R-:W-:Y:S01]  /*06f0*/  IMAD R12, R12, -0xe, R13 ;  /* 0xfffffff20c0c7824 */ /* 0x000fe200078e020d */
[----:B------:R-:W-:Y:S01]  /*0700*/  SHF.R.U32.HI R24, RZ, 0x1f, R11 ;  /* 0x0000001fff187819 */ /* 0x000fe2000001160b */
[----:B------:R-:W-:Y:S01]  /*0710*/  FFMA R18, R21, R21, R18 ;  /* 0x0000001515127223 */ /* 0x000fe20000000012 */
[----:B------:R-:W-:Y:S02]  /*0720*/  SEL R20, RZ, 0x3f800000, !P5 ;  /* 0x3f800000ff147807 */ /* 0x000fe40006800000 */
[----:B------:R-:W-:Y:S02]  /*0730*/  ISETP.NE.AND P5, PT, R15, 0x41, PT ;  /* 0x000000410f00780c */ /* 0x000fe40003fa5270 */
[----:B0-----:R-:W-:-:S02]  /*0740*/  SHF.R.U32.HI R9, RZ, 0x1f, R8 ;  /* 0x0000001fff097819 */ /* 0x001fc40000011608 */
[----:B------:R-:W-:Y:S02]  /*0750*/  @P4 FSEL R4, R19, RZ, !P5 ;  /* 0x000000ff13044208 */ /* 0x000fe40006800000 */
[----:B------:R-:W-:Y:S02]  /*0760*/  FSETP.GEU.AND P4, PT, R20, 1.175494350822287508e-38, PT ;  /* 0x008000001400780b */ /* 0x000fe40003f8e000 */
[----:B------:R-:W-:Y:S02]  /*0770*/  ISETP.LT.AND P5, PT, R0, 0x40, PT ;  /* 0x000000400000780c */ /* 0x000fe40003fa1270 */
[----:B------:R-:W-:Y:S01]  /*0780*/  LEA.HI.SX32 R9, R8, R9, 0x17 ;  /* 0x0000000908097211 */ /* 0x000fe200078fbaff */
[----:B------:R-:W-:Y:S01]  /*0790*/  IMAD.MOV.U32 R8, RZ, RZ, RZ ;  /* 0x000000ffff087224 */ /* 0x000fe200078e00ff */
[----:B------:R-:W-:Y:S02]  /*07a0*/  SEL R10, RZ, 0x3f800000, !P5 ;  /* 0x3f800000ff0a7807 */ /* 0x000fe40006800000 */
[----:B---3--:R-:W-:Y:S01]  /*07b0*/  SEL R17, R17, RZ, P6 ;  /* 0x000000ff11117207 */ /* 0x008fe20003000000 */
[----:B------:R-:W-:Y:S01]  /*07c0*/  IMAD.HI R8, R9, -0x6db6db6d, R8 ;  /* 0x9249249309087827 */ /* 0x000fe200078e0208 */
[----:B------:R-:W-:-:S02]  /*07d0*/  FSETP.GEU.AND P5, PT, R10, 1.175494350822287508e-38, PT ;  /* 0x008000000a00780b */ /* 0x000fc40003fae000 */
[----:B------:R-:W-:Y:S01]  /*07e0*/  ISETP.GE.AND P6, PT, R15, 0x42, PT ;  /* 0x000000420f00780c */ /* 0x000fe20003fc6270 */
[----:B------:R-:W-:Y:S01]  /*07f0*/  @!P4 FMUL R20, R20, 16777216 ;  /* 0x4b8000001414c820 */ /* 0x000fe20000400000 */
[----:B------:R-:W-:Y:S01]  /*0800*/  SHF.R.U32.HI R15, RZ, 0x1f, R8 ;  /* 0x0000001fff0f7819 */ /* 0x000fe20000011608 */
[----:B------:R-:W-:Y:S01]  /*0810*/  @!P4 FMUL R17, R17, 16777216 ;  /* 0x4b8000001111c820 */ /* 0x000fe20000400000 */
[----:B------:R-:W-:Y:S01]  /*0820*/  ISETP.LT.AND P4, PT, R16, 0x40, PT ;  /* 0x000000401000780c */ /* 0x000fe20003f81270 */
[----:B------:R-:W0:Y:S01]  /*0830*/  MUFU.RCP R6, R20 ;  /* 0x0000001400067308 */ /* 0x000e220000001000 */
[----:B------:R-:W-:Y:S02]  /*0840*/  LEA.HI.SX32 R11, R11, R24, 0x1d ;  /* 0x000000180b0b7211 */ /* 0x000fe400078feaff */
[----:B------:R-:W-:Y:S02]  /*0850*/  LEA.HI.SX32 R15, R8, R15, 0x1d ;  /* 0x0000000f080f7211 */ /* 0x000fe400078feaff */
[----:B------:R-:W-:Y:S01]  /*0860*/  SEL R8, RZ, 0x3f800000, !P4 ;  /* 0x3f800000ff087807 */ /* 0x000fe20006000000 */
[----:B------:R-:W-:Y:S01]  /*0870*/  @!P5 FMUL R10, R10, 16777216 ;  /* 0x4b8000000a0ad820 */ /* 0x000fe20000400000 */
[----:B------:R-:W-:Y:S01]  /*0880*/  IMAD R11, R11, -0xe, R7 ;  /* 0xfffffff20b0b7824 */ /* 0x000fe200078e0207 */
[----:B----4-:R-:W-:Y:S01]  /*0890*/  SEL R19, R14, RZ, P2 ;  /* 0x000000ff0e137207 */ /* 0x010fe20001000000 */
[----:B------:R-:W-:Y:S01]  /*08a0*/  IMAD R15, R15, -0xe, R9 ;  /* 0xfffffff20f0f7824 */ /* 0x000fe200078e0209 */
[----:B------:R-:W-:-:S02]  /*08b0*/  ISETP.GE.AND P4, PT, R0, 0x40, PT ;  /* 0x000000400000780c */ /* 0x000fc40003f86270 */
[----:B------:R-:W1:Y:S01]  /*08c0*/  MUFU.RCP R10, R10 ;  /* 0x0000000a000a7308 */ /* 0x000e620000001000 */
[----:B------:R-:W-:Y:S01]  /*08d0*/  I2FP.F32.S32 R11, R11 ;  /* 0x0000000b000b7245 */ /* 0x000fe20000201400 */
[----:B------:R-:W-:Y:S01]  /*08e0*/  @!P5 FMUL R19, R19, 16777216 ;  /* 0x4b8000001313d820 */ /* 0x000fe20000400000 */
[----:B0-----:R-:W-:Y:S01]  /*08f0*/  @!P1 FMUL R4, R6, R17 ;  /* 0x0000001106049220 */ /* 0x001fe20000400000 */
[----:B------:R-:W-:Y:S02]  /*0900*/  FSETP.GEU.AND P1, PT, R8, 1.175494350822287508e-38, PT ;  /* 0x008000000800780b */ /* 0x000fe40003f2e000 */
[----:B------:R-:W-:Y:S01]  /*0910*/  I2FP.F32.S32 R15, R15 ;  /* 0x0000000f000f7245 */ /* 0x000fe20000201400 */
[----:B------:R-:W-:Y:S01]  /*0920*/  FMUL R11, R11, 0.076923079788684844971 ;  /* 0x3d9d89d90b0b7820 */ /* 0x000fe20000400000 */
[----:B------:R-:W-:Y:S01]  /*0930*/  I2FP.F32.S32 R12, R12 ;  /* 0x0000000c000c7245 */ /* 0x000fe20000201400 */
[----:B------:R-:W-:Y:S01]  /*0940*/  @P6 MUFU.SQRT R4, R18 ;  /* 0x0000001200046308 */ /* 0x000fe20000002000 */
[----:B------:R-:W-:Y:S01]  /*0950*/  ISETP.NE.AND P6, PT, R0, 0x41, PT ;  /* 0x000000410000780c */ /* 0x000fe20003fc5270 */
[----:B------:R-:W-:Y:S01]  /*0960*/  FMUL R15, R15, 0.076923079788684844971 ;  /* 0x3d9d89d90f0f7820 */ /* 0x000fe20000400000 */
[----:B------:R-:W-:Y:S01]  /*0970*/  ISETP.NE.AND P2, PT, R16, 0x40, PT ;  /* 0x000000401000780c */ /* 0x000fe20003f45270 */
[----:B------:R-:W-:Y:S01]  /*0980*/  FMUL R9, R12, 0.076923079788684844971 ;  /* 0x3d9d89d90c097820 */ /* 0x000fe20000400000 */
[----:B------:R-:W-:Y:S01]  /*0990*/  SEL R22, R22, RZ, P3 ;  /* 0x000000ff16167207 */ /* 0x000fe20001800000 */
[----:B-1----:R-:W-:Y:S01]  /*09a0*/  FMUL R7, R10, R19 ;  /* 0x000000130a077220 */ /* 0x002fe20000400000 */
[-C--:B------:R-:W-:Y:S01]  /*09b0*/  FFMA R10, R11, R2.reuse, -1 ;  /* 0xbf8000000b0a7423 */ /* 0x080fe20000000002 */
[----:B------:R-:W-:Y:S01]  /*09c0*/  @!P1 FMUL R8, R8, 16777216 ;  /* 0x4b80000008089820 */ /* 0x000fe20000400000 */
[-C--:B------:R-:W-:Y:S01]  /*09d0*/  FFMA R6, R15, R2.reuse, -1 ;  /* 0xbf8000000f067423 */ /* 0x080fe20000000002 */
[----:B------:R-:W-:Y:S01]  /*09e0*/  ISETP.NE.AND P5, PT, R0, 0x40, PT ;  /* 0x000000400000780c */ /* 0x000fe20003fa5270 */
[----:B------:R-:W-:Y:S01]  /*09f0*/  FFMA R9, R9, R2, -1 ;  /* 0xbf80000009097423 */ /* 0x000fe20000000002 */
[----:B------:R0:W1:Y:S01]  /*0a00*/  MUFU.RCP R11, R8 ;  /* 0x00000008000b7308 */ /* 0x0000620000001000 */
[----:B------:R-:W-:Y:S01]  /*0a10*/  FSEL R13, R10, RZ, !P6 ;  /* 0x000000ff0a0d7208 */ /* 0x000fe20007000000 */
[----:B------:R-:W-:Y:S01]  /*0a20*/  FADD R2, R6, -0.5 ;  /* 0xbf00000006027421 */ /* 0x000fe20000000000 */
[----:B------:R-:W-:Y:S01]  /*0a30*/  ISETP.GE.AND P3, PT, R16, 0x40, PT ;  /* 0x000000401000780c */ /* 0x000fe20003f66270 */
[----:B------:R-:W-:Y:S01]  /*0a40*/  @!P1 FMUL R22, R22, 16777216 ;  /* 0x4b80000016169820 */ /* 0x000fe20000400000 */
[----:B------:R-:W-:Y:S01]  /*0a50*/  @P4 FSEL R7, R6, R13, !P5 ;  /* 0x0000000d06074208 */ /* 0x000fe20006800000 */
[----:B------:R-:W-:Y:S01]  /*0a60*/  FADD R13, R9, -0.5 ;  /* 0xbf000000090d7421 */ /* 0x000fe20000000000 */
[----:B------:R-:W-:Y:S01]  /*0a70*/  ISETP.NE.AND P4, PT, R16, 0x41, PT ;  /* 0x000000411000780c */ /* 0x000fe20003f85270 */
[----:B------:R-:W-:Y:S01]  /*0a80*/  FMUL R2, R2, R2 ;  /* 0x0000000202027220 */ /* 0x000fe20000400000 */
[----:B------:R-:W-:-:S02]  /*0a90*/  ISETP.GE.AND P5, PT, R16, 0x42, PT ;  /* 0x000000421000780c */ /* 0x000fc40003fa6270 */
[----:B------:R-:W-:Y:S01]  /*0aa0*/  @P2 FSEL R6, R9, RZ, !P4 ;  /* 0x000000ff09062208 */ /* 0x000fe20006000000 */
[----:B------:R-:W-:Y:S01]  /*0ab0*/  FFMA R13, R13, R13, R2 ;  /* 0x0000000d0d0d7223 */ /* 0x000fe20000000002 */
[----:B------:R-:W-:Y:S01]  /*0ac0*/  ISETP.GE.AND P1, PT, R0, 0x42, PT ;  /* 0x000000420000780c */ /* 0x000fe20003f26270 */
[----:B0-----:R-:W0:Y:S02]  /*0ad0*/  LDC.64 R8, c[0x0][0x218] ;  /* 0x00008600ff087b82 */ /* 0x001e240000000a00 */
[----:B-1----:R-:W-:Y:S01]  /*0ae0*/  @!P3 FMUL R6, R11, R22 ;  /* 0x000000160b06b220 */ /* 0x002fe20000400000 */
[----:B------:R-:W-:-:S04]  /*0af0*/  FADD R11, R10, -0.5 ;  /* 0xbf0000000a0b7421 */ /* 0x000fc80000000000 */
[----:B------:R-:W-:Y:S01]  /*0b00*/  FFMA R11, R11, R11, R2 ;  /* 0x0000000b0b0b7223 */ /* 0x000fe20000000002 */
[----:B------:R1:W1:Y:S08]  /*0b10*/  @P5 MUFU.SQRT R6, R13 ;  /* 0x0000000d00065308 */ /* 0x0002700000002000 */
[----:B------:R1:W3:Y:S01]  /*0b20*/  @P1 MUFU.SQRT R7, R11 ;  /* 0x0000000b00071308 */ /* 0x0002e20000002000 */
[----:B0-----:R-:W-:Y:S01]  /*0b30*/  IMAD.WIDE R2, R3, 0x4, R8 ;  /* 0x0000000403027825 */ /* 0x001fe200078e0208 */
[----:B-1----:R-:W-:Y:S06]  /*0b40*/  @P0 EXIT ;  /* 0x000000000000094d */ /* 0x002fec0003800000 */
[----:B---3--:R-:W-:Y:S01]  /*0b50*/  STG.E.128 desc[UR4][R2.64], R4 ;  /* 0x0000000402007986 */ /* 0x008fe2000c101d04 */
[----:B------:R-:W-:Y:S05]  /*0b60*/  EXIT ;  /* 0x000000000000794d */ /* 0x000fea0003800000 */
.L_x_0:
[----:B------:R-:W-:-:S00]  /*0b70*/  BRA `(.L_x_0) ;  /* 0xfffffffc00fc7947 */ /* 0x000fc0000383ffff */
[----:B------:R-:W-:-:S00]  /*0b80*/  NOP ;  /* 0x0000000000007918 */ /* 0x000fc00000000000 */
[----:B------:R-:W-:-:S00]  /*0b90*/  NOP ;  /* 0x0000000000007918 */ /* 0x000fc00000000000 */
[----:B------:R-:W-:-:S00]  /*0ba0*/  NOP ;  /* 0x0000000000007918 */ /* 0x000fc00000000000 */
[----:B------:R-:W-:-:S00]  /*0bb0*/  NOP ;  /* 0x0000000000007918 */ /* 0x000fc00000000000 */
[----:B------:R-:W-:-:S00]  /*0bc0*/  NOP ;  /* 0x0000000000007918 */ /* 0x000fc00000000000 */
[----:B------:R-:W-:-:S00]  /*0bd0*/  NOP ;  /* 0x0000000000007918 */ /* 0x000fc00000000000 */
[----:B------:R-:W-:-:S00]  /*0be0*/  NOP ;  /* 0x0000000000007918 */ /* 0x000fc00000000000 */
[----:B------:R-:W-:-:S00]  /*0bf0*/  NOP ;  /* 0x0000000000007918 */ /* 0x000fc00000000000 */
.L_x_1:


//--------------------- .nv.global.init           --------------------------
	.section	.nv.global.init,"aw",@progbits
.nv.global.init:
	.type		_$_str,@object
	.size		_$_str,(_$_str_$_2 - _$_str)
_$_str:
        /*0000*/ 	.byte	0x5f, 0x5f, 0x43, 0x55, 0x44, 0x41, 0x5f, 0x46, 0x54, 0x5a, 0x00
	.type		_$_str_$_2,@object
	.size		_$_str_$_2,(.L_1 - _$_str_$_2)
_$_str_$_2:
        /*000b*/ 	.byte	0x5f, 0x5f, 0x43, 0x55, 0x44, 0x41, 0x5f, 0x50, 0x52, 0x45, 0x43, 0x5f, 0x53, 0x51, 0x52, 0x54
        /*001b*/ 	.byte	0x00
.L_1:


//--------------------- .nv.constant0.triton_poi_fused_cat_17 --------------------------
	.section	.nv.constant0.triton_poi_fused_cat_17,"a",@progbits
	.sectionflags	@""
	.align	4
.nv.constant0.triton_poi_fused_cat_17:
	.zero		548
